	.headerflags	@"EF_CUDA_TEXMODE_UNIFIED EF_CUDA_64BIT_ADDRESS EF_CUDA_ACCELERATORS EF_CUDA_SM90 EF_CUDA_VIRTUAL_SM(EF_CUDA_SM90)"
	.elftype	@"ET_EXEC"


//--------------------- .nv.info                  --------------------------
	.section	.nv.info,"",@"SHT_CUDA_INFO"
	.align	4


	//----- nvinfo : EIATTR_REGCOUNT
	.align		4
        /*0000*/ 	.byte	0x04, 0x2f
        /*0002*/ 	.short	(.L_3 - .L_2)
	.align		4
.L_2:
        /*0004*/ 	.word	index@(triton_poi_fused__native_batch_norm_legit_no_training_convolution_elu_17)
        /*0008*/ 	.word	0x00000014


	//----- nvinfo : EIATTR_MIN_STACK_SIZE
	.align		4
.L_3:
        /*000c*/ 	.byte	0x04, 0x12
        /*000e*/ 	.short	(.L_5 - .L_4)
	.align		4
.L_4:
        /*0010*/ 	.word	index@(triton_poi_fused__native_batch_norm_legit_no_training_convolution_elu_17)
        /*0014*/ 	.word	0x00000000


	//----- nvinfo : EIATTR_FRAME_SIZE
	.align		4
.L_5:
        /*0018*/ 	.byte	0x04, 0x11
        /*001a*/ 	.short	(.L_7 - .L_6)
	.align		4
.L_6:
        /*001c*/ 	.word	index@(triton_poi_fused__native_batch_norm_legit_no_training_convolution_elu_17)
        /*0020*/ 	.word	0x00000000


	//----- nvinfo : EIATTR_MIN_STACK_SIZE
	.align		4
.L_7:
        /*0024*/ 	.byte	0x04, 0x12
        /*0026*/ 	.short	(.L_9 - .L_8)
	.align		4
.L_8:
        /*0028*/ 	.word	index@(triton_poi_fused__native_batch_norm_legit_no_training_convolution_elu_17)
        /*002c*/ 	.word	0x00000000
.L_9:


//--------------------- .nv.info.triton_poi_fused__native_batch_norm_legit_no_training_convolution_elu_17 --------------------------
	.section	.nv.info.triton_poi_fused__native_batch_norm_legit_no_training_convolution_elu_17,"",@"SHT_CUDA_INFO"
	.sectionflags	@""
	.align	4


	//----- nvinfo : EIATTR_CUDA_API_VERSION
	.align		4
        /*0000*/ 	.byte	0x04, 0x37
        /*0002*/ 	.short	(.L_11 - .L_10)
.L_10:
        /*0004*/ 	.word	0x0000007c


	//----- nvinfo : EIATTR_KPARAM_INFO
	.align		4
.L_11:
        /*0008*/ 	.byte	0x04, 0x17
        /*000a*/ 	.short	(.L_13 - .L_12)
.L_12:
        /*000c*/ 	.word	0x00000000
        /*0010*/ 	.short	0x0007
        /*0012*/ 	.short	0x0038
        /*0014*/ 	.byte	0x00, 0xf0, 0x11, 0x00


	//----- nvinfo : EIATTR_KPARAM_INFO
	.align		4
.L_13:
        /*0018*/ 	.byte	0x04, 0x17
        /*001a*/ 	.short	(.L_15 - .L_14)
.L_14:
        /*001c*/ 	.word	0x00000000
        /*0020*/ 	.short	0x0006
        /*0022*/ 	.short	0x0030
        /*0024*/ 	.byte	0x00, 0xf4, 0x21, 0x00


	//----- nvinfo : EIATTR_KPARAM_INFO
	.align		4
.L_15:
        /*0028*/ 	.byte	0x04, 0x17
        /*002a*/ 	.short	(.L_17 - .L_16)
.L_16:
        /*002c*/ 	.word	0x00000000
        /*0030*/ 	.short	0x0005
        /*0032*/ 	.short	0x0028
        /*0034*/ 	.byte	0x00, 0xf4, 0x21, 0x00


	//----- nvinfo : EIATTR_KPARAM_INFO
	.align		4
.L_17:
        /*0038*/ 	.byte	0x04, 0x17
        /*003a*/ 	.short	(.L_19 - .L_18)
.L_18:
        /*003c*/ 	.word	0x00000000
        /*0040*/ 	.short	0x0004
        /*0042*/ 	.short	0x0020
        /*0044*/ 	.byte	0x00, 0xf4, 0x21, 0x00


	//----- nvinfo : EIATTR_KPARAM_INFO
	.align		4
.L_19:
        /*0048*/ 	.byte	0x04, 0x17
        /*004a*/ 	.short	(.L_21 - .L_20)
.L_20:
        /*004c*/ 	.word	0x00000000
        /*0050*/ 	.short	0x0003
        /*0052*/ 	.short	0x0018
        /*0054*/ 	.byte	0x00, 0xf4, 0x21, 0x00


	//----- nvinfo : EIATTR_KPARAM_INFO
	.align		4
.L_21:
        /*0058*/ 	.byte	0x04, 0x17
        /*005a*/ 	.short	(.L_23 - .L_22)
.L_22:
        /*005c*/ 	.word	0x00000000
        /*0060*/ 	.short	0x0002
        /*0062*/ 	.short	0x0010
        /*0064*/ 	.byte	0x00, 0xf4, 0x21, 0x00


	//----- nvinfo : EIATTR_KPARAM_INFO
	.align		4
.L_23:
        /*0068*/ 	.byte	0x04, 0x17
        /*006a*/ 	.short	(.L_25 - .L_24)
.L_24:
        /*006c*/ 	.word	0x00000000
        /*0070*/ 	.short	0x0001
        /*0072*/ 	.short	0x0008
        /*0074*/ 	.byte	0x00, 0xf4, 0x21, 0x00


	//----- nvinfo : EIATTR_KPARAM_INFO
	.align		4
.L_25:
        /*0078*/ 	.byte	0x04, 0x17
        /*007a*/ 	.short	(.L_27 - .L_26)
.L_26:
        /*007c*/ 	.word	0x00000000
        /*0080*/ 	.short	0x0000
        /*0082*/ 	.short	0x0000
        /*0084*/ 	.byte	0x00, 0xf4, 0x21, 0x00


	//----- nvinfo : EIATTR_SPARSE_MMA_MASK
	.align		4
.L_27:
        /*0088*/ 	.byte	0x03, 0x50
        /*008a*/ 	.short	0x0000


	//----- nvinfo : EIATTR_MAXREG_COUNT
	.align		4
        /*008c*/ 	.byte	0x03, 0x1b
        /*008e*/ 	.short	0x00ff


	//----- nvinfo : EIATTR_EXIT_INSTR_OFFSETS
	.align		4
        /*0090*/ 	.byte	0x04, 0x1c
        /*0092*/ 	.short	(.L_29 - .L_28)


	//   ....[0]....
.L_28:
        /*0094*/ 	.word	0x00000720


	//----- nvinfo : EIATTR_REQNTID
	.align		4
.L_29:
        /*0098*/ 	.byte	0x04, 0x10
        /*009a*/ 	.short	(.L_31 - .L_30)
.L_30:
        /*009c*/ 	.word	0x00000100
        /*00a0*/ 	.word	0x00000001
        /*00a4*/ 	.word	0x00000001


	//----- nvinfo : EIATTR_CBANK_PARAM_SIZE
	.align		4
.L_31:
        /*00a8*/ 	.byte	0x03, 0x19
        /*00aa*/ 	.short	0x003c


	//----- nvinfo : EIATTR_PARAM_CBANK
	.align		4
        /*00ac*/ 	.byte	0x04, 0x0a
        /*00ae*/ 	.short	(.L_33 - .L_32)
	.align		4
.L_32:
        /*00b0*/ 	.word	index@(.nv.constant0.triton_poi_fused__native_batch_norm_legit_no_training_convolution_elu_17)
        /*00b4*/ 	.short	0x0210
        /*00b6*/ 	.short	0x003c


	//----- nvinfo : EIATTR_SW_WAR
	.align		4
.L_33:
        /*00b8*/ 	.byte	0x04, 0x36
        /*00ba*/ 	.short	(.L_35 - .L_34)
.L_34:
        /*00bc*/ 	.word	0x00000008
.L_35:


//--------------------- .nv.callgraph             --------------------------
	.section	.nv.callgraph,"",@"SHT_CUDA_CALLGRAPH"
	.align	4
	.sectionentsize	8
	.align		4
        /*0000*/ 	.word	0x00000000
	.align		4
        /*0004*/ 	.word	0xffffffff
	.align		4
        /*0008*/ 	.word	0x00000000
	.align		4
        /*000c*/ 	.word	0xfffffffe
	.align		4
        /*0010*/ 	.word	0x00000000
	.align		4
        /*0014*/ 	.word	0xfffffffd
	.align		4
        /*0018*/ 	.word	0x00000000
	.align		4
        /*001c*/ 	.word	0xfffffffc


//--------------------- .nv.constant4             --------------------------
	.section	.nv.constant4,"a",@progbits
	.align	8
	.align		8
.nv.constant4:
        /*0000*/ 	.dword	_$_str
	.align		8
        /*0008*/ 	.dword	_$_str_$_2


//--------------------- .text.triton_poi_fused__native_batch_norm_legit_no_training_convolution_elu_17 --------------------------
	.section	.text.triton_poi_fused__native_batch_norm_legit_no_training_convolution_elu_17,"ax",@progbits
	.align	128
        .global         triton_poi_fused__native_batch_norm_legit_no_training_convolution_elu_17
        .type           triton_poi_fused__native_batch_norm_legit_no_training_convolution_elu_17,@function
        .size           triton_poi_fused__native_batch_norm_legit_no_training_convolution_elu_17,(.L_x_1 - triton_poi_fused__native_batch_norm_legit_no_training_convolution_elu_17)
        .other          triton_poi_fused__native_batch_norm_legit_no_training_convolution_elu_17,@"STO_CUDA_ENTRY STV_DEFAULT"
triton_poi_fused__native_batch_norm_legit_no_training_convolution_elu_17:
.text.triton_poi_fused__native_batch_norm_legit_no_training_convolution_elu_17:
[----:B------:R-:W-:Y:S01]  /*0000*/  LDC R1, c[0x0][0x28] ;  /* 0x00000a00ff017b82 */ /* 0x000fe20000000800 */
[----:B------:R-:W1:Y:S07]  /*0010*/  S2R R0, SR_TID.X ;  /* 0x0000000000007919 */ /* 0x000e6e0000002100 */
[----:B------:R-:W2:Y:S01]  /*0020*/  LDC.64 R12, c[0x0][0x230] ;  /* 0x00008c00ff0c7b82 */ /* 0x000ea20000000a00 */
[----:B------:R-:W-:Y:S01]  /*0030*/  ULDC.64 UR4, c[0x0][0x208] ;  /* 0x0000820000047ab9 */ /* 0x000fe20000000a00 */
[----:B------:R-:W3:Y:S06]  /*0040*/  S2R R5, SR_CTAID.X ;  /* 0x0000000000057919 */ /* 0x000eec0000002500 */
[----:B------:R-:W4:Y:S08]  /*0050*/  LDC.64 R8, c[0x0][0x220] ;  /* 0x00008800ff087b82 */ /* 0x000f300000000a00 */
[----:B------:R-:W5:Y:S08]  /*0060*/  LDC.64 R10, c[0x0][0x228] ;  /* 0x00008a00ff0a7b82 */ /* 0x000f700000000a00 */
[----:B------:R-:W2:Y:S01]  /*0070*/  LDC.64 R14, c[0x0][0x238] ;  /* 0x00008e00ff0e7b82 */ /* 0x000ea20000000a00 */
[----:B-1----:R-:W-:-:S02]  /*0080*/  SHF.L.U32 R0, R0, 0x1, RZ ;  /* 0x0000000100007819 */ /* 0x002fc400000006ff */
[----:B---3--:R-:W-:Y:S02]  /*0090*/  SHF.R.S32.HI R3, RZ, 0x16, R5 ;  /* 0x00000016ff037819 */ /* 0x008fe40000011405 */
[----:B------:R-:W-:Y:S02]  /*00a0*/  LOP3.LUT R0, R0, 0x1fe, RZ, 0xc0, !PT ;  /* 0x000001fe00007812 */ /* 0x000fe400078ec0ff */
[----:B------:R-:W-:Y:S02]  /*00b0*/  SGXT R3, R3, 0x1 ;  /* 0x000000010303781a */ /* 0x000fe40000000200 */
[----:B------:R-:W-:Y:S02]  /*00c0*/  LEA R0, R5, R0, 0x9 ;  /* 0x0000000005007211 */ /* 0x000fe400078e48ff */
[----:B------:R-:W1:Y:S02]  /*00d0*/  LDC.64 R4, c[0x0][0x240] ;  /* 0x00009000ff047b82 */ /* 0x000e640000000a00 */
[----:B------:R-:W-:-:S04]  /*00e0*/  LEA.HI R3, R3, R0, RZ, 0x12 ;  /* 0x0000000003037211 */ /* 0x000fc800078f90ff */
[----:B------:R-:W-:-:S04]  /*00f0*/  SHF.R.S32.HI R3, RZ, 0x12, R3 ;  /* 0x00000012ff037819 */ /* 0x000fc80000011403 */
[----:B------:R-:W-:-:S04]  /*0100*/  LOP3.LUT R2, R3, 0xffff, RZ, 0xc0, !PT ;  /* 0x0000ffff03027812 */ /* 0x000fc800078ec0ff */
[----:B------:R-:W-:-:S04]  /*0110*/  LEA.HI R2, R2, R3, RZ, 0x12 ;  /* 0x0000000302027211 */ /* 0x000fc800078f90ff */
[----:B------:R-:W-:-:S04]  /*0120*/  LOP3.LUT R2, R2, 0xfffc, RZ, 0xc0, !PT ;  /* 0x0000fffc02027812 */ /* 0x000fc800078ec0ff */
[----:B------:R-:W-:-:S04]  /*0130*/  IADD3 R2, RZ, -R2, RZ ;  /* 0x80000002ff027210 */ /* 0x000fc80007ffe0ff */
[----:B------:R-:W-:-:S04]  /*0140*/  PRMT R2, R2, 0x7710, RZ ;  /* 0x0000771002027816 */ /* 0x000fc800000000ff */
[----:B------:R-:W-:-:S04]  /*0150*/  IADD3 R3, R3, R2, RZ ;  /* 0x0000000203037210 */ /* 0x000fc80007ffe0ff */
[----:B------:R-:W-:Y:S02]  /*0160*/  PRMT R17, R3, 0x9910, RZ ;  /* 0x0000991003117816 */ /* 0x000fe400000000ff */
[----:B------:R-:W3:Y:S03]  /*0170*/  LDC.64 R2, c[0x0][0x210] ;  /* 0x00008400ff027b82 */ /* 0x000ee60000000a00 */
[----:B--2---:R-:W-:-:S05]  /*0180*/  IMAD.WIDE R12, R17, 0x4, R12 ;  /* 0x00000004110c7825 */ /* 0x004fca00078e020c */
[----:B------:R2:W2:Y:S01]  /*0190*/  LDG.E.EL R16, desc[UR4][R12.64] ;  /* 0x000000040c107981 */ /* 0x0004a2000c2e1900 */
[----:B----4-:R-:W-:-:S04]  /*01a0*/  IMAD.WIDE R8, R17, 0x4, R8 ;  /* 0x0000000411087825 */ /* 0x010fc800078e0208 */
[C---:B-----5:R-:W-:Y:S02]  /*01b0*/  IMAD.WIDE R10, R17.reuse, 0x4, R10 ;  /* 0x00000004110a7825 */ /* 0x060fe400078e020a */
[----:B------:R4:W5:Y:S02]  /*01c0*/  LDG.E.EL R8, desc[UR4][R8.64] ;  /* 0x0000000408087981 */ /* 0x000964000c2e1900 */
[C---:B-1----:R-:W-:Y:S02]  /*01d0*/  IMAD.WIDE R4, R17.reuse, 0x4, R4 ;  /* 0x0000000411047825 */ /* 0x042fe400078e0204 */
[----:B------:R-:W5:Y:S02]  /*01e0*/  LDG.E.EL R10, desc[UR4][R10.64] ;  /* 0x000000040a0a7981 */ /* 0x000f64000c2e1900 */
[----:B---3--:R-:W-:Y:S02]  /*01f0*/  IMAD.WIDE R2, R0, 0x4, R2 ;  /* 0x0000000400027825 */ /* 0x008fe400078e0202 */
[----:B------:R-:W3:Y:S04]  /*0200*/  LDG.E.EL R5, desc[UR4][R4.64] ;  /* 0x0000000404057981 */ /* 0x000ee8000c2e1900 */
[----:B------:R-:W5:Y:S01]  /*0210*/  LDG.E.64 R6, desc[UR4][R2.64] ;  /* 0x0000000402067981 */ /* 0x000f62000c1e1b00 */
[----:B0-2---:R-:W-:-:S06]  /*0220*/  IMAD.WIDE R12, R17, 0x4, R14 ;  /* 0x00000004110c7825 */ /* 0x005fcc00078e020e */
[----:B------:R0:W3:Y:S01]  /*0230*/  LDG.E.EL R12, desc[UR4][R12.64] ;  /* 0x000000040c0c7981 */ /* 0x0000e2000c2e1900 */
[----:B----4-:R-:W-:Y:S01]  /*0240*/  HFMA2.MMA R9, -RZ, RZ, 1.625, 0 ;  /* 0x3e800000ff097435 */ /* 0x010fe200000001ff */
[----:B0-----:R-:W-:Y:S01]  /*0250*/  MOV R13, 0x3ab5ebe6 ;  /* 0x3ab5ebe6000d7802 */ /* 0x001fe20000000f00 */
[----:B------:R-:W-:-:S04]  /*0260*/  FADD R16, R16, 9.9999997473787516356e-06 ;  /* 0x3727c5ac10107421 */ /* 0x000fc80000000000 */
[----:B------:R-:W0:Y:S02]  /*0270*/  MUFU.SQRT R14, R16 ;  /* 0x00000010000e7308 */ /* 0x000e240000002000 */
[C---:B0-----:R-:W-:Y:S02]  /*0280*/  FSETP.GT.AND P0, PT, R14.reuse, 8.50705917302346158658e+37, PT ;  /* 0x7e8000000e00780b */ /* 0x041fe40003f04000 */
[----:B------:R-:W-:-:S11]  /*0290*/  FSETP.GEU.AND P1, PT, R14, 1.175494350822287508e-38, PT ;  /* 0x008000000e00780b */ /* 0x000fd60003f2e000 */
[----:B------:R-:W-:-:S04]  /*02a0*/  @P0 FMUL R14, R14, 0.25 ;  /* 0x3e8000000e0e0820 */ /* 0x000fc80000400000 */
[----:B------:R-:W-:-:S06]  /*02b0*/  @!P1 FMUL R14, R14, 16777216 ;  /* 0x4b8000000e0e9820 */ /* 0x000fcc0000400000 */
[----:B------:R-:W0:Y:S01]  /*02c0*/  MUFU.RCP R14, R14 ;  /* 0x0000000e000e7308 */ /* 0x000e220000001000 */
[----:B------:R-:W-:Y:S01]  /*02d0*/  FSEL R9, R9, 1, P0 ;  /* 0x3f80000009097808 */ /* 0x000fe20000000000 */
[--C-:B-----5:R-:W-:Y:S01]  /*02e0*/  FADD R6, R6, R8.reuse ;  /* 0x0000000806067221 */ /* 0x120fe20000000000 */
[----:B------:R-:W-:-:S03]  /*02f0*/  FADD R7, R7, R8 ;  /* 0x0000000807077221 */ /* 0x000fc60000000000 */
[----:B------:R-:W-:Y:S01]  /*0300*/  @!P1 FMUL R9, R9, 16777216 ;  /* 0x4b80000009099820 */ /* 0x000fe20000400000 */
[C---:B------:R-:W-:Y:S01]  /*0310*/  FADD R4, -R10.reuse, R6 ;  /* 0x000000060a047221 */ /* 0x040fe20000000100 */
[----:B------:R-:W-:Y:S02]  /*0320*/  FADD R10, -R10, R7 ;  /* 0x000000070a0a7221 */ /* 0x000fe40000000100 */
[----:B0-----:R-:W-:-:S04]  /*0330*/  FMUL R9, R14, R9 ;  /* 0x000000090e097220 */ /* 0x001fc80000400000 */
[-C--:B------:R-:W-:Y:S01]  /*0340*/  FMUL R4, R4, R9.reuse ;  /* 0x0000000904047220 */ /* 0x080fe20000400000 */
[----:B------:R-:W-:-:S03]  /*0350*/  FMUL R10, R10, R9 ;  /* 0x000000090a0a7220 */ /* 0x000fc60000400000 */
[C-C-:B---3--:R-:W-:Y:S01]  /*0360*/  FFMA R4, R12.reuse, R4, R5.reuse ;  /* 0x000000040c047223 */ /* 0x148fe20000000005 */
[----:B------:R-:W-:-:S03]  /*0370*/  FFMA R5, R12, R10, R5 ;  /* 0x0000000a0c057223 */ /* 0x000fc60000000005 */
[----:B------:R-:W-:Y:S01]  /*0380*/  FMUL R8, R4, 1.4426950216293334961 ;  /* 0x3fb8aa3b04087820 */ /* 0x000fe20000400000 */
[----:B------:R-:W-:-:S05]  /*0390*/  FMUL R10, R5, 1.4426950216293334961 ;  /* 0x3fb8aa3b050a7820 */ /* 0x000fca0000400000 */
[----:B------:R-:W0:Y:S01]  /*03a0*/  FRND R8, R8 ;  /* 0x0000000800087307 */ /* 0x000e220000201000 */
[----:B------:R-:W-:Y:S01]  /*03b0*/  FADD.FTZ R9, |R4|, -RZ ;  /* 0x800000ff04097221 */ /* 0x000fe20000010200 */
[----:B------:R-:W-:-:S06]  /*03c0*/  FADD.FTZ R11, |R5|, -RZ ;  /* 0x800000ff050b7221 */ /* 0x000fcc0000010200 */
[----:B------:R-:W1:Y:S01]  /*03d0*/  FRND R10, R10 ;  /* 0x0000000a000a7307 */ /* 0x000e620000201000 */
[----:B------:R-:W-:Y:S02]  /*03e0*/  FSETP.GEU.AND P0, PT, R9, 0.40999999642372131348, PT ;  /* 0x3ed1eb850900780b */ /* 0x000fe40003f0e000 */
[----:B------:R-:W-:Y:S02]  /*03f0*/  FSETP.GEU.AND P1, PT, R11, 0.40999999642372131348, PT ;  /* 0x3ed1eb850b00780b */ /* 0x000fe40003f2e000 */
[----:B0-----:R-:W-:-:S04]  /*0400*/  FSEL R9, R8, RZ, P0 ;  /* 0x000000ff08097208 */ /* 0x001fc80000000000 */
[C---:B------:R-:W-:Y:S01]  /*0410*/  FSETP.NEU.AND P4, PT, R9.reuse, 128, PT ;  /* 0x430000000900780b */ /* 0x040fe20003f8d000 */
[C---:B------:R-:W-:Y:S01]  /*0420*/  FFMA.FTZ R12, -R9.reuse, 0.693145751953125, R4 ;  /* 0x3f317200090c7823 */ /* 0x040fe20000010104 */
[----:B-1----:R-:W-:Y:S02]  /*0430*/  FSEL R14, R10, RZ, P1 ;  /* 0x000000ff0a0e7208 */ /* 0x002fe40000800000 */
[C---:B------:R-:W-:Y:S01]  /*0440*/  FSEL R10, R9.reuse, 127, P4 ;  /* 0x42fe0000090a7808 */ /* 0x040fe20002000000 */
[----:B------:R-:W-:Y:S02]  /*0450*/  FFMA.FTZ R9, -R9, 1.428606765330187045e-06, R12 ;  /* 0x35bfbe8e09097823 */ /* 0x000fe4000001010c */
[C---:B------:R-:W-:Y:S01]  /*0460*/  FFMA.FTZ R11, -R14.reuse, 0.693145751953125, R5 ;  /* 0x3f3172000e0b7823 */ /* 0x040fe20000010105 */
[C---:B------:R-:W-:Y:S01]  /*0470*/  FSETP.NEU.AND P2, PT, R14.reuse, 128, PT ;  /* 0x430000000e00780b */ /* 0x040fe20003f4d000 */
[C---:B------:R-:W-:Y:S02]  /*0480*/  FFMA.FTZ R8, R9.reuse, R13, 0.0083824126049876213074 ;  /* 0x3c09566309087423 */ /* 0x040fe4000001000d */
[C---:B------:R-:W-:Y:S01]  /*0490*/  FFMA.FTZ R16, -R14.reuse, 1.428606765330187045e-06, R11 ;  /* 0x35bfbe8e0e107823 */ /* 0x040fe2000001010b */
[----:B------:R-:W-:Y:S01]  /*04a0*/  FSEL R11, R14, 127, P2 ;  /* 0x42fe00000e0b7808 */ /* 0x000fe20001000000 */
[----:B------:R-:W-:-:S02]  /*04b0*/  FFMA.FTZ R8, R9, R8, 0.041667830199003219604 ;  /* 0x3d2aabe309087423 */ /* 0x000fc40000010008 */
[C---:B------:R-:W-:Y:S01]  /*04c0*/  FFMA.FTZ R13, R16.reuse, R13, 0.0083824126049876213074 ;  /* 0x3c095663100d7423 */ /* 0x040fe2000001000d */
[----:B------:R-:W0:Y:S01]  /*04d0*/  MUFU.EX2 R12, R10 ;  /* 0x0000000a000c7308 */ /* 0x000e220000000800 */
[----:B------:R-:W-:Y:S02]  /*04e0*/  FFMA.FTZ R8, R9, R8, 0.16666397452354431152 ;  /* 0x3e2aa9f609087423 */ /* 0x000fe40000010008 */
[----:B------:R-:W-:-:S05]  /*04f0*/  FFMA.FTZ R15, R16, R13, 0.041667830199003219604 ;  /* 0x3d2aabe3100f7423 */ /* 0x000fca000001000d */
[----:B------:R-:W1:Y:S01]  /*0500*/  MUFU.EX2 R13, R11 ;  /* 0x0000000b000d7308 */ /* 0x000e620000000800 */
[----:B------:R-:W-:Y:S01]  /*0510*/  FFMA.FTZ R15, R16, R15, 0.16666397452354431152 ;  /* 0x3e2aa9f6100f7423 */ /* 0x000fe2000001000f */
[----:B------:R-:W-:-:S03]  /*0520*/  FFMA.FTZ R8, R9, R8, 0.49999994039535522461 ;  /* 0x3efffffe09087423 */ /* 0x000fc60000010008 */
[----:B------:R-:W-:Y:S01]  /*0530*/  FFMA.FTZ R15, R16, R15, 0.49999994039535522461 ;  /* 0x3efffffe100f7423 */ /* 0x000fe2000001000f */
[----:B------:R-:W-:-:S03]  /*0540*/  FMUL R8, R9, R8 ;  /* 0x0000000809087220 */ /* 0x000fc60000400000 */
[C---:B------:R-:W-:Y:S01]  /*0550*/  FMUL R17, R16.reuse, R15 ;  /* 0x0000000f10117220 */ /* 0x040fe20000400000 */
[----:B------:R-:W-:Y:S02]  /*0560*/  FFMA.FTZ R15, R9, R8, R9 ;  /* 0x00000008090f7223 */ /* 0x000fe40000010009 */
[----:B------:R-:W2:Y:S01]  /*0570*/  LDC.64 R8, c[0x0][0x218] ;  /* 0x00008600ff087b82 */ /* 0x000ea20000000a00 */
[----:B------:R-:W-:Y:S01]  /*0580*/  FFMA.FTZ R16, R16, R17, R16 ;  /* 0x0000001110107223 */ /* 0x000fe20000010010 */
[----:B0-----:R-:W-:Y:S01]  /*0590*/  FADD R17, R12, -1 ;  /* 0xbf8000000c117421 */ /* 0x001fe20000000000 */
[C---:B-1----:R-:W-:Y:S01]  /*05a0*/  FADD R14, R13.reuse, -1 ;  /* 0xbf8000000d0e7421 */ /* 0x042fe20000000000 */
[----:B------:R-:W-:Y:S02]  /*05b0*/  FSETP.NEU.AND P1, PT, R4, RZ, PT ;  /* 0x000000ff0400720b */ /* 0x000fe40003f2d000 */
[----:B------:R-:W-:Y:S01]  /*05c0*/  FFMA.FTZ R12, R12, R15, R17 ;  /* 0x0000000f0c0c7223 */ /* 0x000fe20000010011 */
[----:B------:R-:W-:Y:S01]  /*05d0*/  FFMA.FTZ R13, R13, R16, R14 ;  /* 0x000000100d0d7223 */ /* 0x000fe2000001000e */
[----:B------:R-:W-:-:S02]  /*05e0*/  FSETP.NEU.AND P0, PT, R5, RZ, PT ;  /* 0x000000ff0500720b */ /* 0x000fc40003f0d000 */
[----:B------:R-:W-:Y:S01]  /*05f0*/  FSETP.GT.AND P3, PT, R11, 128, PT ;  /* 0x430000000b00780b */ /* 0x000fe20003f64000 */
[----:B------:R-:W-:Y:S01]  /*0600*/  @!P2 FADD R13, R13, R13 ;  /* 0x0000000d0d0da221 */ /* 0x000fe20000000000 */
[----:B------:R-:W-:Y:S01]  /*0610*/  @!P4 FADD R12, R12, R12 ;  /* 0x0000000c0c0cc221 */ /* 0x000fe20000000000 */
[C---:B------:R-:W-:Y:S02]  /*0620*/  FSETP.GT.AND P4, PT, R10.reuse, 128, PT ;  /* 0x430000000a00780b */ /* 0x040fe40003f84000 */
[----:B------:R-:W-:Y:S02]  /*0630*/  FSETP.GEU.AND P2, PT, R11, -25, PT ;  /* 0xc1c800000b00780b */ /* 0x000fe40003f4e000 */
[----:B------:R-:W-:Y:S02]  /*0640*/  FSEL R13, R13, +INF , !P3 ;  /* 0x7f8000000d0d7808 */ /* 0x000fe40005800000 */
[----:B------:R-:W-:Y:S02]  /*0650*/  FSETP.GEU.AND P3, PT, R10, -25, PT ;  /* 0xc1c800000a00780b */ /* 0x000fe40003f6e000 */
[----:B------:R-:W-:Y:S01]  /*0660*/  FSEL R12, R12, +INF , !P4 ;  /* 0x7f8000000c0c7808 */ /* 0x000fe20006000000 */
[----:B------:R-:W-:Y:S01]  /*0670*/  FADD R11, R4, R4 ;  /* 0x00000004040b7221 */ /* 0x000fe20000000000 */
[----:B------:R-:W-:Y:S01]  /*0680*/  FSEL R10, R13, -1, P2 ;  /* 0xbf8000000d0a7808 */ /* 0x000fe20001000000 */
[----:B------:R-:W-:Y:S01]  /*0690*/  @!P0 FADD R10, R5, R5 ;  /* 0x00000005050a8221 */ /* 0x000fe20000000000 */
[----:B------:R-:W-:-:S02]  /*06a0*/  @P1 FSEL R11, R12, -1, P3 ;  /* 0xbf8000000c0b1808 */ /* 0x000fc40001800000 */
[----:B------:R-:W-:Y:S02]  /*06b0*/  FSETP.GT.AND P1, PT, R4, RZ, PT ;  /* 0x000000ff0400720b */ /* 0x000fe40003f24000 */
[C---:B------:R-:W-:Y:S01]  /*06c0*/  FSETP.GT.AND P0, PT, R5.reuse, RZ, PT ;  /* 0x000000ff0500720b */ /* 0x040fe20003f04000 */
[----:B--2---:R-:W-:Y:S01]  /*06d0*/  IMAD.WIDE R8, R0, 0x4, R8 ;  /* 0x0000000400087825 */ /* 0x004fe200078e0208 */
[----:B------:R-:W-:Y:S02]  /*06e0*/  FSEL R4, R4, R11, P1 ;  /* 0x0000000b04047208 */ /* 0x000fe40000800000 */
[----:B------:R-:W-:Y:S01]  /*06f0*/  FSEL R5, R5, R10, P0 ;  /* 0x0000000a05057208 */ /* 0x000fe20000000000 */
[----:B------:R-:W-:Y:S04]  /*0700*/  STG.E.64 desc[UR4][R2.64], R6 ;  /* 0x0000000602007986 */ /* 0x000fe8000c101b04 */
[----:B------:R-:W-:Y:S01]  /*0710*/  STG.E.64 desc[UR4][R8.64], R4 ;  /* 0x0000000408007986 */ /* 0x000fe2000c101b04 */
[----:B------:R-:W-:Y:S05]  /*0720*/  EXIT ;  /* 0x000000000000794d */ /* 0x000fea0003800000 */
.L_x_0:
[----:B------:R-:W-:-:S00]  /*0730*/  BRA `(.L_x_0) ;  /* 0xfffffffc00fc7947 */ /* 0x000fc0000383ffff */
[----:B------:R-:W-:-:S00]  /*0740*/  NOP ;  /* 0x0000000000007918 */ /* 0x000fc00000000000 */
        /* <DEDUP_REMOVED lines=11> */
.L_x_1:


//--------------------- .nv.global.init           --------------------------
	.section	.nv.global.init,"aw",@progbits
.nv.global.init:
	.type		_$_str,@object
	.size		_$_str,(_$_str_$_2 - _$_str)
_$_str:
        /*0000*/ 	.byte	0x5f, 0x5f, 0x43, 0x55, 0x44, 0x41, 0x5f, 0x46, 0x54, 0x5a, 0x00
	.type		_$_str_$_2,@object
	.size		_$_str_$_2,(.L_1 - _$_str_$_2)
_$_str_$_2:
        /*000b*/ 	.byte	0x5f, 0x5f, 0x43, 0x55, 0x44, 0x41, 0x5f, 0x50, 0x52, 0x45, 0x43, 0x5f, 0x53, 0x51, 0x52, 0x54
        /*001b*/ 	.byte	0x00
.L_1:


//--------------------- .nv.constant0.triton_poi_fused__native_batch_norm_legit_no_training_convolution_elu_17 --------------------------
	.section	.nv.constant0.triton_poi_fused__native_batch_norm_legit_no_training_convolution_elu_17,"a",@progbits
	.sectionflags	@""
	.align	4
.nv.constant0.triton_poi_fused__native_batch_norm_legit_no_training_convolution_elu_17:
	.zero		588
